	.headerflags	@"EF_CUDA_TEXMODE_UNIFIED EF_CUDA_64BIT_ADDRESS EF_CUDA_ACCELERATORS EF_CUDA_SM90 EF_CUDA_VIRTUAL_SM(EF_CUDA_SM90)"
	.elftype	@"ET_EXEC"


//--------------------- .nv.info                  --------------------------
	.section	.nv.info,"",@"SHT_CUDA_INFO"
	.align	4


	//----- nvinfo : EIATTR_REGCOUNT
	.align		4
        /*0000*/ 	.byte	0x04, 0x2f
        /*0002*/ 	.short	(.L_3 - .L_2)
	.align		4
.L_2:
        /*0004*/ 	.word	index@(triton_poi_fused_add_convolution_maximum_mul_pow_sqrt_sub_4)
        /*0008*/ 	.word	0x00000015


	//----- nvinfo : EIATTR_MIN_STACK_SIZE
	.align		4
.L_3:
        /*000c*/ 	.byte	0x04, 0x12
        /*000e*/ 	.short	(.L_5 - .L_4)
	.align		4
.L_4:
        /*0010*/ 	.word	index@(triton_poi_fused_add_convolution_maximum_mul_pow_sqrt_sub_4)
        /*0014*/ 	.word	0x00000000


	//----- nvinfo : EIATTR_FRAME_SIZE
	.align		4
.L_5:
        /*0018*/ 	.byte	0x04, 0x11
        /*001a*/ 	.short	(.L_7 - .L_6)
	.align		4
.L_6:
        /*001c*/ 	.word	index@(triton_poi_fused_add_convolution_maximum_mul_pow_sqrt_sub_4)
        /*0020*/ 	.word	0x00000000


	//----- nvinfo : EIATTR_MIN_STACK_SIZE
	.align		4
.L_7:
        /*0024*/ 	.byte	0x04, 0x12
        /*0026*/ 	.short	(.L_9 - .L_8)
	.align		4
.L_8:
        /*0028*/ 	.word	index@(triton_poi_fused_add_convolution_maximum_mul_pow_sqrt_sub_4)
        /*002c*/ 	.word	0x00000000
.L_9:


//--------------------- .nv.info.triton_poi_fused_add_convolution_maximum_mul_pow_sqrt_sub_4 --------------------------
	.section	.nv.info.triton_poi_fused_add_convolution_maximum_mul_pow_sqrt_sub_4,"",@"SHT_CUDA_INFO"
	.sectionflags	@""
	.align	4


	//----- nvinfo : EIATTR_CUDA_API_VERSION
	.align		4
        /*0000*/ 	.byte	0x04, 0x37
        /*0002*/ 	.short	(.L_11 - .L_10)
.L_10:
        /*0004*/ 	.word	0x0000007c


	//----- nvinfo : EIATTR_KPARAM_INFO
	.align		4
.L_11:
        /*0008*/ 	.byte	0x04, 0x17
        /*000a*/ 	.short	(.L_13 - .L_12)
.L_12:
        /*000c*/ 	.word	0x00000000
        /*0010*/ 	.short	0x0006
        /*0012*/ 	.short	0x0030
        /*0014*/ 	.byte	0x00, 0xf0, 0x11, 0x00


	//----- nvinfo : EIATTR_KPARAM_INFO
	.align		4
.L_13:
        /*0018*/ 	.byte	0x04, 0x17
        /*001a*/ 	.short	(.L_15 - .L_14)
.L_14:
        /*001c*/ 	.word	0x00000000
        /*0020*/ 	.short	0x0005
        /*0022*/ 	.short	0x0028
        /*0024*/ 	.byte	0x00, 0xf4, 0x21, 0x00


	//----- nvinfo : EIATTR_KPARAM_INFO
	.align		4
.L_15:
        /*0028*/ 	.byte	0x04, 0x17
        /*002a*/ 	.short	(.L_17 - .L_16)
.L_16:
        /*002c*/ 	.word	0x00000000
        /*0030*/ 	.short	0x0004
        /*0032*/ 	.short	0x0020
        /*0034*/ 	.byte	0x00, 0xf4, 0x21, 0x00


	//----- nvinfo : EIATTR_KPARAM_INFO
	.align		4
.L_17:
        /*0038*/ 	.byte	0x04, 0x17
        /*003a*/ 	.short	(.L_19 - .L_18)
.L_18:
        /*003c*/ 	.word	0x00000000
        /*0040*/ 	.short	0x0003
        /*0042*/ 	.short	0x0018
        /*0044*/ 	.byte	0x00, 0xf4, 0x21, 0x00


	//----- nvinfo : EIATTR_KPARAM_INFO
	.align		4
.L_19:
        /*0048*/ 	.byte	0x04, 0x17
        /*004a*/ 	.short	(.L_21 - .L_20)
.L_20:
        /*004c*/ 	.word	0x00000000
        /*0050*/ 	.short	0x0002
        /*0052*/ 	.short	0x0010
        /*0054*/ 	.byte	0x00, 0xf4, 0x21, 0x00


	//----- nvinfo : EIATTR_KPARAM_INFO
	.align		4
.L_21:
        /*0058*/ 	.byte	0x04, 0x17
        /*005a*/ 	.short	(.L_23 - .L_22)
.L_22:
        /*005c*/ 	.word	0x00000000
        /*0060*/ 	.short	0x0001
        /*0062*/ 	.short	0x0008
        /*0064*/ 	.byte	0x00, 0xf4, 0x21, 0x00


	//----- nvinfo : EIATTR_KPARAM_INFO
	.align		4
.L_23:
        /*0068*/ 	.byte	0x04, 0x17
        /*006a*/ 	.short	(.L_25 - .L_24)
.L_24:
        /*006c*/ 	.word	0x00000000
        /*0070*/ 	.short	0x0000
        /*0072*/ 	.short	0x0000
        /*0074*/ 	.byte	0x00, 0xf4, 0x21, 0x00


	//----- nvinfo : EIATTR_SPARSE_MMA_MASK
	.align		4
.L_25:
        /*0078*/ 	.byte	0x03, 0x50
        /*007a*/ 	.short	0x0000


	//----- nvinfo : EIATTR_MAXREG_COUNT
	.align		4
        /*007c*/ 	.byte	0x03, 0x1b
        /*007e*/ 	.short	0x00ff


	//----- nvinfo : EIATTR_EXIT_INSTR_OFFSETS
	.align		4
        /*0080*/ 	.byte	0x04, 0x1c
        /*0082*/ 	.short	(.L_27 - .L_26)


	//   ....[0]....
.L_26:
        /*0084*/ 	.word	0x00000500


	//   ....[1]....
        /*0088*/ 	.word	0x00000520


	//----- nvinfo : EIATTR_REQNTID
	.align		4
.L_27:
        /*008c*/ 	.byte	0x04, 0x10
        /*008e*/ 	.short	(.L_29 - .L_28)
.L_28:
        /*0090*/ 	.word	0x00000080
        /*0094*/ 	.word	0x00000001
        /*0098*/ 	.word	0x00000001


	//----- nvinfo : EIATTR_CBANK_PARAM_SIZE
	.align		4
.L_29:
        /*009c*/ 	.byte	0x03, 0x19
        /*009e*/ 	.short	0x0034


	//----- nvinfo : EIATTR_PARAM_CBANK
	.align		4
        /*00a0*/ 	.byte	0x04, 0x0a
        /*00a2*/ 	.short	(.L_31 - .L_30)
	.align		4
.L_30:
        /*00a4*/ 	.word	index@(.nv.constant0.triton_poi_fused_add_convolution_maximum_mul_pow_sqrt_sub_4)
        /*00a8*/ 	.short	0x0210
        /*00aa*/ 	.short	0x0034


	//----- nvinfo : EIATTR_SW_WAR
	.align		4
.L_31:
        /*00ac*/ 	.byte	0x04, 0x36
        /*00ae*/ 	.short	(.L_33 - .L_32)
.L_32:
        /*00b0*/ 	.word	0x00000008
.L_33:


//--------------------- .nv.callgraph             --------------------------
	.section	.nv.callgraph,"",@"SHT_CUDA_CALLGRAPH"
	.align	4
	.sectionentsize	8
	.align		4
        /*0000*/ 	.word	0x00000000
	.align		4
        /*0004*/ 	.word	0xffffffff
	.align		4
        /*0008*/ 	.word	0x00000000
	.align		4
        /*000c*/ 	.word	0xfffffffe
	.align		4
        /*0010*/ 	.word	0x00000000
	.align		4
        /*0014*/ 	.word	0xfffffffd
	.align		4
        /*0018*/ 	.word	0x00000000
	.align		4
        /*001c*/ 	.word	0xfffffffc


//--------------------- .nv.constant4             --------------------------
	.section	.nv.constant4,"a",@progbits
	.align	8
	.align		8
.nv.constant4:
        /*0000*/ 	.dword	_$_str
	.align		8
        /*0008*/ 	.dword	_$_str_$_2


//--------------------- .text.triton_poi_fused_add_convolution_maximum_mul_pow_sqrt_sub_4 --------------------------
	.section	.text.triton_poi_fused_add_convolution_maximum_mul_pow_sqrt_sub_4,"ax",@progbits
	.align	128
        .global         triton_poi_fused_add_convolution_maximum_mul_pow_sqrt_sub_4
        .type           triton_poi_fused_add_convolution_maximum_mul_pow_sqrt_sub_4,@function
        .size           triton_poi_fused_add_convolution_maximum_mul_pow_sqrt_sub_4,(.L_x_1 - triton_poi_fused_add_convolution_maximum_mul_pow_sqrt_sub_4)
        .other          triton_poi_fused_add_convolution_maximum_mul_pow_sqrt_sub_4,@"STO_CUDA_ENTRY STV_DEFAULT"
triton_poi_fused_add_convolution_maximum_mul_pow_sqrt_sub_4:
.text.triton_poi_fused_add_convolution_maximum_mul_pow_sqrt_sub_4:
[----:B------:R-:W0:Y:S02]  /*0000*/  LDC R1, c[0x0][0x28] ;  /* 0x00000a00ff017b82 */ /* 0x000e240000000800 */
[----:B------:R-:W1:Y:S01]  /*0010*/  S2R R0, SR_TID.X ;  /* 0x0000000000007919 */ /* 0x000e620000002100 */
[----:B------:R-:W-:Y:S01]  /*0020*/  ULDC.64 UR4, c[0x0][0x208] ;  /* 0x0000820000047ab9 */ /* 0x000fe20000000a00 */
[----:B------:R-:W2:Y:S01]  /*0030*/  S2R R9, SR_CTAID.X ;  /* 0x0000000000097919 */ /* 0x000ea20000002500 */
[----:B-1----:R-:W-:-:S05]  /*0040*/  LOP3.LUT R0, R0, 0x7f, RZ, 0xc0, !PT ;  /* 0x0000007f00007812 */ /* 0x002fca00078ec0ff */
[----:B--2---:R-:W-:-:S05]  /*0050*/  IMAD R0, R9, 0x80, R0 ;  /* 0x0000008009007824 */ /* 0x004fca00078e0200 */
[----:B------:R-:W-:Y:S02]  /*0060*/  SHF.R.S32.HI R3, RZ, 0x1f, R0 ;  /* 0x0000001fff037819 */ /* 0x000fe40000011400 */
[----:B------:R-:W-:Y:S02]  /*0070*/  ISETP.GE.AND P0, PT, R0, 0x400, PT ;  /* 0x000004000000780c */ /* 0x000fe40003f06270 */
[----:B------:R-:W-:-:S04]  /*0080*/  LEA.HI R3, R3, R0, RZ, 0x3 ;  /* 0x0000000003037211 */ /* 0x000fc800078f18ff */
[----:B------:R-:W-:Y:S02]  /*0090*/  LOP3.LUT R5, R3, 0xfff8, RZ, 0xc0, !PT ;  /* 0x0000fff803057812 */ /* 0x000fe400078ec0ff */
[----:B------:R-:W-:Y:S02]  /*00a0*/  SHF.R.S32.HI R7, RZ, 0x3, R3 ;  /* 0x00000003ff077819 */ /* 0x000fe40000011403 */
[----:B------:R-:W-:Y:S01]  /*00b0*/  SHF.R.S32.HI R3, RZ, 0x18, R9 ;  /* 0x00000018ff037819 */ /* 0x000fe20000011409 */
[----:B------:R-:W-:-:S03]  /*00c0*/  IMAD.IADD R5, R0, 0x1, -R5 ;  /* 0x0000000100057824 */ /* 0x000fc600078e0a05 */
[----:B------:R-:W-:Y:S02]  /*00d0*/  SGXT R3, R3, 0x1 ;  /* 0x000000010303781a */ /* 0x000fe40000000200 */
[----:B------:R-:W-:-:S04]  /*00e0*/  LOP3.LUT R2, R5, 0x80, RZ, 0xc0, !PT ;  /* 0x0000008005027812 */ /* 0x000fc800078ec0ff */
[----:B------:R-:W-:Y:S02]  /*00f0*/  LEA.HI R4, R2, R5, RZ, 0x19 ;  /* 0x0000000502047211 */ /* 0x000fe400078fc8ff */
[----:B------:R-:W-:Y:S02]  /*0100*/  LEA.HI R2, R7, R7, RZ, 0x3 ;  /* 0x0000000707027211 */ /* 0x000fe400078f18ff */
[C---:B------:R-:W-:Y:S02]  /*0110*/  LOP3.LUT R8, R4.reuse, 0xfffe, RZ, 0xc0, !PT ;  /* 0x0000fffe04087812 */ /* 0x040fe400078ec0ff */
[----:B------:R-:W-:Y:S02]  /*0120*/  PRMT R6, R4, 0x8880, RZ ;  /* 0x0000888004067816 */ /* 0x000fe400000000ff */
[----:B------:R-:W-:Y:S01]  /*0130*/  LOP3.LUT R2, R2, 0xfff8, RZ, 0xc0, !PT ;  /* 0x0000fff802027812 */ /* 0x000fe200078ec0ff */
[----:B------:R-:W-:Y:S01]  /*0140*/  IMAD.MOV R8, RZ, RZ, -R8 ;  /* 0x000000ffff087224 */ /* 0x000fe200078e0a08 */
[----:B------:R-:W-:-:S02]  /*0150*/  SHF.R.S32.HI R6, RZ, 0x1, R6 ;  /* 0x00000001ff067819 */ /* 0x000fc40000011406 */
[----:B------:R-:W-:Y:S01]  /*0160*/  LEA.HI R4, R3, R0, RZ, 0x6 ;  /* 0x0000000003047211 */ /* 0x000fe200078f30ff */
[----:B------:R-:W-:Y:S01]  /*0170*/  IMAD.IADD R7, R7, 0x1, -R2 ;  /* 0x0000000107077824 */ /* 0x000fe200078e0a02 */
[----:B------:R-:W-:Y:S02]  /*0180*/  PRMT R9, R6, 0x9910, RZ ;  /* 0x0000991006097816 */ /* 0x000fe400000000ff */
[----:B------:R-:W-:Y:S02]  /*0190*/  PRMT R6, R8, 0x7710, RZ ;  /* 0x0000771008067816 */ /* 0x000fe400000000ff */
[----:B------:R-:W-:Y:S01]  /*01a0*/  LOP3.LUT R2, R7, 0x80, RZ, 0xc0, !PT ;  /* 0x0000008007027812 */ /* 0x000fe200078ec0ff */
[----:B------:R-:W-:Y:S01]  /*01b0*/  IMAD.MOV.U32 R8, RZ, RZ, R9 ;  /* 0x000000ffff087224 */ /* 0x000fe200078e0009 */
[----:B------:R-:W-:Y:S01]  /*01c0*/  LOP3.LUT R3, R4, 0xffffffc0, RZ, 0xc0, !PT ;  /* 0xffffffc004037812 */ /* 0x000fe200078ec0ff */
[----:B------:R-:W-:Y:S01]  /*01d0*/  IMAD.IADD R6, R5, 0x1, R6 ;  /* 0x0000000105067824 */ /* 0x000fe200078e0206 */
[----:B------:R-:W-:-:S02]  /*01e0*/  LEA.HI R5, R2, R7, RZ, 0x19 ;  /* 0x0000000702057211 */ /* 0x000fc400078fc8ff */
[----:B------:R-:W-:Y:S01]  /*01f0*/  SHF.R.S32.HI R15, RZ, 0x6, R4 ;  /* 0x00000006ff0f7819 */ /* 0x000fe20000011404 */
[----:B------:R-:W-:Y:S01]  /*0200*/  IMAD.IADD R10, R3, 0x1, R8 ;  /* 0x00000001030a7824 */ /* 0x000fe200078e0208 */
[C---:B------:R-:W-:Y:S01]  /*0210*/  LOP3.LUT R9, R5.reuse, 0xfe, RZ, 0xc0, !PT ;  /* 0x000000fe05097812 */ /* 0x040fe200078ec0ff */
[----:B------:R-:W1:Y:S01]  /*0220*/  LDC.64 R2, c[0x0][0x218] ;  /* 0x00008600ff027b82 */ /* 0x000e620000000a00 */
[----:B------:R-:W-:Y:S02]  /*0230*/  PRMT R11, R5, 0x8880, RZ ;  /* 0x00008880050b7816 */ /* 0x000fe400000000ff */
[----:B------:R-:W-:Y:S01]  /*0240*/  PRMT R12, R6, 0x8880, RZ ;  /* 0x00008880060c7816 */ /* 0x000fe200000000ff */
[----:B------:R-:W-:Y:S01]  /*0250*/  IMAD.MOV R14, RZ, RZ, -R9 ;  /* 0x000000ffff0e7224 */ /* 0x000fe200078e0a09 */
[----:B------:R-:W-:Y:S02]  /*0260*/  LEA.HI R8, R15, R15, RZ, 0x2 ;  /* 0x0000000f0f087211 */ /* 0x000fe400078f10ff */
[----:B------:R-:W-:Y:S01]  /*0270*/  SHF.R.S32.HI R9, RZ, 0x1, R11 ;  /* 0x00000001ff097819 */ /* 0x000fe2000001140b */
[----:B------:R-:W2:Y:S01]  /*0280*/  LDC.64 R4, c[0x0][0x210] ;  /* 0x00008400ff047b82 */ /* 0x000ea20000000a00 */
[----:B------:R-:W-:Y:S01]  /*0290*/  PRMT R14, R14, 0x7710, RZ ;  /* 0x000077100e0e7816 */ /* 0x000fe200000000ff */
[----:B------:R-:W-:Y:S01]  /*02a0*/  IMAD.MOV.U32 R11, RZ, RZ, R12 ;  /* 0x000000ffff0b7224 */ /* 0x000fe200078e000c */
[----:B------:R-:W-:-:S02]  /*02b0*/  LOP3.LUT R8, R8, 0xfffffffc, RZ, 0xc0, !PT ;  /* 0xfffffffc08087812 */ /* 0x000fc400078ec0ff */
[----:B------:R-:W-:Y:S01]  /*02c0*/  PRMT R16, R9, 0x9910, RZ ;  /* 0x0000991009107816 */ /* 0x000fe200000000ff */
[----:B------:R-:W-:Y:S01]  /*02d0*/  IMAD.IADD R14, R7, 0x1, R14 ;  /* 0x00000001070e7824 */ /* 0x000fe200078e020e */
[----:B------:R-:W-:Y:S01]  /*02e0*/  LOP3.LUT R13, R6, 0xffff, RZ, 0xc0, !PT ;  /* 0x0000ffff060d7812 */ /* 0x000fe200078ec0ff */
[----:B------:R-:W-:Y:S02]  /*02f0*/  IMAD R7, R11, 0x10, R10 ;  /* 0x000000100b077824 */ /* 0x000fe400078e020a */
[----:B------:R-:W3:Y:S01]  /*0300*/  LDC.64 R10, c[0x0][0x228] ;  /* 0x00008a00ff0a7b82 */ /* 0x000ee20000000a00 */
[----:B------:R-:W-:Y:S01]  /*0310*/  IMAD.IADD R15, R15, 0x1, -R8 ;  /* 0x000000010f0f7824 */ /* 0x000fe200078e0a08 */
[----:B------:R-:W-:Y:S01]  /*0320*/  PRMT R17, R13, 0x8880, RZ ;  /* 0x000088800d117816 */ /* 0x000fe200000000ff */
[----:B------:R-:W-:Y:S01]  /*0330*/  IMAD R16, R16, 0x4, R7 ;  /* 0x0000000410107824 */ /* 0x000fe200078e0207 */
[----:B------:R-:W-:Y:S02]  /*0340*/  CS2R R12, SRZ ;  /* 0x00000000000c7805 */ /* 0x000fe4000001ff00 */
[----:B------:R-:W-:Y:S01]  /*0350*/  PRMT R18, R14, 0x8880, RZ ;  /* 0x000088800e127816 */ /* 0x000fe200000000ff */
[----:B-1----:R-:W-:Y:S01]  /*0360*/  IMAD.WIDE R2, R15, 0x4, R2 ;  /* 0x000000040f027825 */ /* 0x002fe200078e0202 */
[----:B------:R-:W1:Y:S03]  /*0370*/  LDC.64 R8, c[0x0][0x230] ;  /* 0x00008c00ff087b82 */ /* 0x000e660000000a00 */
[----:B------:R-:W-:Y:S01]  /*0380*/  IMAD.MOV.U32 R14, RZ, RZ, R17 ;  /* 0x000000ffff0e7224 */ /* 0x000fe200078e0011 */
[----:B------:R4:W5:Y:S01]  /*0390*/  @!P0 LDG.E.EL R12, desc[UR4][R2.64] ;  /* 0x00000004020c8981 */ /* 0x000962000c2e1900 */
[----:B------:R-:W-:-:S02]  /*03a0*/  IMAD.MOV.U32 R17, RZ, RZ, R18 ;  /* 0x000000ffff117224 */ /* 0x000fc400078e0012 */
[----:B--2---:R-:W-:Y:S01]  /*03b0*/  IMAD.WIDE R4, R0, 0x4, R4 ;  /* 0x0000000400047825 */ /* 0x004fe200078e0204 */
[----:B------:R-:W2:Y:S03]  /*03c0*/  LDC.64 R6, c[0x0][0x220] ;  /* 0x00008800ff067b82 */ /* 0x000ea60000000a00 */
[----:B------:R-:W-:Y:S01]  /*03d0*/  IMAD R14, R15, 0x4, R14 ;  /* 0x000000040f0e7824 */ /* 0x000fe200078e020e */
[----:B------:R-:W5:Y:S01]  /*03e0*/  @!P0 LDG.E R13, desc[UR4][R4.64] ;  /* 0x00000004040d8981 */ /* 0x000f62000c1e1900 */
[C---:B------:R-:W-:Y:S02]  /*03f0*/  IMAD R15, R17.reuse, 0x20, R16 ;  /* 0x00000020110f7824 */ /* 0x040fe400078e0210 */
[----:B------:R-:W-:Y:S02]  /*0400*/  IMAD R17, R17, 0x2, R14 ;  /* 0x0000000211117824 */ /* 0x000fe400078e020e */
[----:B---3--:R-:W-:Y:S01]  /*0410*/  IMAD.WIDE R10, R15, 0x4, R10 ;  /* 0x000000040f0a7825 */ /* 0x008fe200078e020a */
[----:B------:R-:W-:Y:S01]  /*0420*/  CS2R R14, SRZ ;  /* 0x00000000000e7805 */ /* 0x000fe2000001ff00 */
[----:B----4-:R-:W3:Y:S02]  /*0430*/  LDC.64 R2, c[0x0][0x238] ;  /* 0x00008e00ff027b82 */ /* 0x010ee40000000a00 */
[----:B------:R-:W-:-:S03]  /*0440*/  IMAD.MOV.U32 R16, RZ, RZ, RZ ;  /* 0x000000ffff107224 */ /* 0x000fc600078e00ff */
[----:B------:R-:W4:Y:S01]  /*0450*/  @!P0 LDG.E.EL R15, desc[UR4][R10.64] ;  /* 0x000000040a0f8981 */ /* 0x000f22000c2e1900 */
[----:B-1----:R-:W-:-:S05]  /*0460*/  IMAD.WIDE R8, R17, 0x4, R8 ;  /* 0x0000000411087825 */ /* 0x002fca00078e0208 */
[----:B------:R-:W4:Y:S01]  /*0470*/  @!P0 LDG.E.EL R16, desc[UR4][R8.64] ;  /* 0x0000000408108981 */ /* 0x000f22000c2e1900 */
[----:B--2---:R-:W-:-:S05]  /*0480*/  IMAD.WIDE R6, R0, 0x4, R6 ;  /* 0x0000000400067825 */ /* 0x004fca00078e0206 */
[----:B------:R-:W2:Y:S01]  /*0490*/  @!P0 LDG.E R14, desc[UR4][R6.64] ;  /* 0x00000004060e8981 */ /* 0x000ea2000c1e1900 */
[----:B---3--:R-:W-:-:S04]  /*04a0*/  IMAD.WIDE R2, R0, 0x4, R2 ;  /* 0x0000000400027825 */ /* 0x008fc800078e0202 */
[----:B-----5:R-:W-:-:S04]  /*04b0*/  FADD R17, R12, R13 ;  /* 0x0000000d0c117221 */ /* 0x020fc80000000000 */
[----:B------:R-:W2:Y:S01]  /*04c0*/  MUFU.SQRT R13, R17 ;  /* 0x00000011000d7308 */ /* 0x000ea20000002000 */
[----:B------:R1:W-:Y:S01]  /*04d0*/  @!P0 STG.E desc[UR4][R4.64], R17 ;  /* 0x0000001104008986 */ /* 0x0003e2000c101904 */
[----:B----4-:R-:W-:-:S04]  /*04e0*/  FADD R16, R16, R15 ;  /* 0x0000000f10107221 */ /* 0x010fc80000000000 */
[----:B--2---:R-:W-:Y:S01]  /*04f0*/  FFMA R13, R13, R14, R16 ;  /* 0x0000000e0d0d7223 */ /* 0x004fe20000000010 */
[----:B-1----:R-:W-:Y:S06]  /*0500*/  @P0 EXIT ;  /* 0x000000000000094d */ /* 0x002fec0003800000 */
[----:B------:R-:W-:Y:S01]  /*0510*/  STG.E desc[UR4][R2.64], R13 ;  /* 0x0000000d02007986 */ /* 0x000fe2000c101904 */
[----:B------:R-:W-:Y:S05]  /*0520*/  EXIT ;  /* 0x000000000000794d */ /* 0x000fea0003800000 */
.L_x_0:
[----:B------:R-:W-:-:S00]  /*0530*/  BRA `(.L_x_0) ;  /* 0xfffffffc00fc7947 */ /* 0x000fc0000383ffff */
[----:B------:R-:W-:-:S00]  /*0540*/  NOP ;  /* 0x0000000000007918 */ /* 0x000fc00000000000 */
        /* <DEDUP_REMOVED lines=11> */
.L_x_1:


//--------------------- .nv.global.init           --------------------------
	.section	.nv.global.init,"aw",@progbits
.nv.global.init:
	.type		_$_str,@object
	.size		_$_str,(_$_str_$_2 - _$_str)
_$_str:
        /*0000*/ 	.byte	0x5f, 0x5f, 0x43, 0x55, 0x44, 0x41, 0x5f, 0x46, 0x54, 0x5a, 0x00
	.type		_$_str_$_2,@object
	.size		_$_str_$_2,(.L_1 - _$_str_$_2)
_$_str_$_2:
        /*000b*/ 	.byte	0x5f, 0x5f, 0x43, 0x55, 0x44, 0x41, 0x5f, 0x50, 0x52, 0x45, 0x43, 0x5f, 0x53, 0x51, 0x52, 0x54
        /*001b*/ 	.byte	0x00
.L_1:


//--------------------- .nv.constant0.triton_poi_fused_add_convolution_maximum_mul_pow_sqrt_sub_4 --------------------------
	.section	.nv.constant0.triton_poi_fused_add_convolution_maximum_mul_pow_sqrt_sub_4,"a",@progbits
	.sectionflags	@""
	.align	4
.nv.constant0.triton_poi_fused_add_convolution_maximum_mul_pow_sqrt_sub_4:
	.zero		580
